//
// Generated by NVIDIA NVVM Compiler
//
// Compiler Build ID: CL-36424714
// Cuda compilation tools, release 13.0, V13.0.88
// Based on NVVM 20.0.0
//

.version 9.0
.target sm_100
.address_size 64

	// .globl	_Z10vector_addPKfS0_Pfi

.visible .entry _Z10vector_addPKfS0_Pfi(
	.param .u64 .ptr .align 1 _Z10vector_addPKfS0_Pfi_param_0,
	.param .u64 .ptr .align 1 _Z10vector_addPKfS0_Pfi_param_1,
	.param .u64 .ptr .align 1 _Z10vector_addPKfS0_Pfi_param_2,
	.param .u32 _Z10vector_addPKfS0_Pfi_param_3
)
{
	.reg .pred 	%p<3>;
	.reg .b32 	%r<10>;
	.reg .b32 	%f<20>;
	.reg .b64 	%rd<11>;

	ld.param.u64 	%rd4, [_Z10vector_addPKfS0_Pfi_param_0];
	ld.param.u64 	%rd5, [_Z10vector_addPKfS0_Pfi_param_1];
	ld.param.u64 	%rd6, [_Z10vector_addPKfS0_Pfi_param_2];
	ld.param.u32 	%r4, [_Z10vector_addPKfS0_Pfi_param_3];
	mov.u32 	%r5, %ctaid.x;
	mov.u32 	%r6, %ntid.x;
	mov.u32 	%r7, %tid.x;
	mad.lo.s32 	%r1, %r5, %r6, %r7;
	setp.ge.s32 	%p1, %r1, %r4;
	@%p1 bra 	$L__BB0_3;
	cvta.to.global.u64 	%rd7, %rd4;
	cvta.to.global.u64 	%rd8, %rd5;
	cvta.to.global.u64 	%rd9, %rd6;
	mul.wide.s32 	%rd10, %r1, 4;
	add.s64 	%rd1, %rd7, %rd10;
	add.s64 	%rd2, %rd8, %rd10;
	add.s64 	%rd3, %rd9, %rd10;
	ld.global.f32 	%f19, [%rd3];
	mov.b32 	%r9, 0;
$L__BB0_2:
	ld.global.f32 	%f4, [%rd1];
	ld.global.f32 	%f5, [%rd2];
	add.f32 	%f6, %f4, %f5;
	fma.rn.f32 	%f7, %f19, 0f3C23D70A, %f6;
	st.global.f32 	[%rd3], %f7;
	ld.global.f32 	%f8, [%rd1];
	ld.global.f32 	%f9, [%rd2];
	add.f32 	%f10, %f8, %f9;
	fma.rn.f32 	%f11, %f7, 0f3C23D70A, %f10;
	st.global.f32 	[%rd3], %f11;
	ld.global.f32 	%f12, [%rd1];
	ld.global.f32 	%f13, [%rd2];
	add.f32 	%f14, %f12, %f13;
	fma.rn.f32 	%f15, %f11, 0f3C23D70A, %f14;
	st.global.f32 	[%rd3], %f15;
	ld.global.f32 	%f16, [%rd1];
	ld.global.f32 	%f17, [%rd2];
	add.f32 	%f18, %f16, %f17;
	fma.rn.f32 	%f19, %f15, 0f3C23D70A, %f18;
	st.global.f32 	[%rd3], %f19;
	add.s32 	%r9, %r9, 4;
	setp.ne.s32 	%p2, %r9, 100;
	@%p2 bra 	$L__BB0_2;
$L__BB0_3:
	ret;

}


// ===== COMPILED SASS (sm_100) =====

	.target	sm_100

	.elftype	@"ET_EXEC"


//--------------------- .note.nv.tkinfo           --------------------------
	.section	.note.nv.tkinfo,"",@"SHT_NOTE"
	.sectionflags	@"SHF_NOTE_NV_TKINFO"
	.tkinfo
        /*0018*/ 	.word	0x00000002
        /*0030*/ 	.string	""
        /*0030*/ 	.string	"ptxas"
        /*0030*/ 	.string	"Cuda compilation tools, release 13.0, V13.0.88"
        /*0030*/ 	.string	"Build cuda_13.0.r13.0/compiler.36424714_0"
        /*0030*/ 	.string	"-arch sm_100 -m 64 "



//--------------------- .note.nv.cuinfo           --------------------------
	.section	.note.nv.cuinfo,"",@"SHT_NOTE"
	.sectionflags	@"SHF_NOTE_NV_CUINFO"
        /*0018*/ 	.short	0x0002
        /*001a*/ 	.short	0x0064
        /*001c*/ 	.short	0x0082
	.zero		2


//--------------------- .nv.info                  --------------------------
	.section	.nv.info,"",@"SHT_CUDA_INFO"
	.align	4


	//----- nvinfo : EIATTR_REGCOUNT
	.align		4
        /*0000*/ 	.byte	0x04, 0x2f
        /*0002*/ 	.short	(.L_1 - .L_0)
	.align		4
.L_0:
        /*0004*/ 	.word	index@(_Z10vector_addPKfS0_Pfi)
        /*0008*/ 	.word	0x00000010


	//----- nvinfo : EIATTR_FRAME_SIZE
	.align		4
.L_1:
        /*000c*/ 	.byte	0x04, 0x11
        /*000e*/ 	.short	(.L_3 - .L_2)
	.align		4
.L_2:
        /*0010*/ 	.word	index@(_Z10vector_addPKfS0_Pfi)
        /*0014*/ 	.word	0x00000000


	//----- nvinfo : EIATTR_MIN_STACK_SIZE
	.align		4
.L_3:
        /*0018*/ 	.byte	0x04, 0x12
        /*001a*/ 	.short	(.L_5 - .L_4)
	.align		4
.L_4:
        /*001c*/ 	.word	index@(_Z10vector_addPKfS0_Pfi)
        /*0020*/ 	.word	0x00000000
.L_5:


//--------------------- .nv.compat                --------------------------
	.section	.nv.compat,"",@"SHT_CUDA_COMPAT_INFO"
	.align	4
        /*0000*/ 	.byte	0x02, 0x09, 0x00, 0x00, 0x02, 0x02, 0x01, 0x00, 0x02, 0x05, 0x05, 0x00, 0x03, 0x07, 0x01, 0x01
        /*0010*/ 	.byte	0x02, 0x03, 0x00, 0x00, 0x02, 0x06, 0x01, 0x00, 0x04, 0x0b, 0x08, 0x00, 0x09, 0x00, 0x00, 0x00
        /*0020*/ 	.byte	0x00, 0x00, 0x00, 0x00


//--------------------- .nv.info._Z10vector_addPKfS0_Pfi --------------------------
	.section	.nv.info._Z10vector_addPKfS0_Pfi,"",@"SHT_CUDA_INFO"
	.sectionflags	@""
	.align	4


	//----- nvinfo : EIATTR_CUDA_API_VERSION
	.align		4
        /*0000*/ 	.byte	0x04, 0x37
        /*0002*/ 	.short	(.L_7 - .L_6)
.L_6:
        /*0004*/ 	.word	0x00000082


	//----- nvinfo : EIATTR_KPARAM_INFO
	.align		4
.L_7:
        /*0008*/ 	.byte	0x04, 0x17
        /*000a*/ 	.short	(.L_9 - .L_8)
.L_8:
        /*000c*/ 	.word	0x00000000
        /*0010*/ 	.short	0x0003
        /*0012*/ 	.short	0x0018
        /*0014*/ 	.byte	0x00, 0xf0, 0x11, 0x00


	//----- nvinfo : EIATTR_KPARAM_INFO
	.align		4
.L_9:
        /*0018*/ 	.byte	0x04, 0x17
        /*001a*/ 	.short	(.L_11 - .L_10)
.L_10:
        /*001c*/ 	.word	0x00000000
        /*0020*/ 	.short	0x0002
        /*0022*/ 	.short	0x0010
        /*0024*/ 	.byte	0x00, 0xf5, 0x21, 0x00


	//----- nvinfo : EIATTR_KPARAM_INFO
	.align		4
.L_11:
        /*0028*/ 	.byte	0x04, 0x17
        /*002a*/ 	.short	(.L_13 - .L_12)
.L_12:
        /*002c*/ 	.word	0x00000000
        /*0030*/ 	.short	0x0001
        /*0032*/ 	.short	0x0008
        /*0034*/ 	.byte	0x00, 0xf5, 0x21, 0x00


	//----- nvinfo : EIATTR_KPARAM_INFO
	.align		4
.L_13:
        /*0038*/ 	.byte	0x04, 0x17
        /*003a*/ 	.short	(.L_15 - .L_14)
.L_14:
        /*003c*/ 	.word	0x00000000
        /*0040*/ 	.short	0x0000
        /*0042*/ 	.short	0x0000
        /*0044*/ 	.byte	0x00, 0xf5, 0x21, 0x00


	//----- nvinfo : EIATTR_SPARSE_MMA_MASK
	.align		4
.L_15:
        /*0048*/ 	.byte	0x03, 0x50
        /*004a*/ 	.short	0x0000


	//----- nvinfo : EIATTR_MAXREG_COUNT
	.align		4
        /*004c*/ 	.byte	0x03, 0x1b
        /*004e*/ 	.short	0x00ff


	//----- nvinfo : EIATTR_MERCURY_ISA_VERSION
	.align		4
        /*0050*/ 	.byte	0x03, 0x5f
        /*0052*/ 	.short	0x0101


	//----- nvinfo : EIATTR_VRC_CTA_INIT_COUNT
	.align		4
        /*0054*/ 	.byte	0x02, 0x4a
	.zero		1
	.zero		1


	//----- nvinfo : EIATTR_EXIT_INSTR_OFFSETS
	.align		4
        /*0058*/ 	.byte	0x04, 0x1c
        /*005a*/ 	.short	(.L_17 - .L_16)


	//   ....[0]....
.L_16:
        /*005c*/ 	.word	0x00000070


	//   ....[1]....
        /*0060*/ 	.word	0x00002040


	//----- nvinfo : EIATTR_CBANK_PARAM_SIZE
	.align		4
.L_17:
        /*0064*/ 	.byte	0x03, 0x19
        /*0066*/ 	.short	0x001c


	//----- nvinfo : EIATTR_PARAM_CBANK
	.align		4
        /*0068*/ 	.byte	0x04, 0x0a
        /*006a*/ 	.short	(.L_19 - .L_18)
	.align		4
.L_18:
        /*006c*/ 	.word	index@(.nv.constant0._Z10vector_addPKfS0_Pfi)
        /*0070*/ 	.short	0x0380
        /*0072*/ 	.short	0x001c


	//----- nvinfo : EIATTR_SW_WAR
	.align		4
.L_19:
        /*0074*/ 	.byte	0x04, 0x36
        /*0076*/ 	.short	(.L_21 - .L_20)
.L_20:
        /*0078*/ 	.word	0x00000008
.L_21:


//--------------------- .nv.callgraph             --------------------------
	.section	.nv.callgraph,"",@"SHT_CUDA_CALLGRAPH"
	.align	4
	.sectionentsize	8
	.align		4
        /*0000*/ 	.word	0x00000000
	.align		4
        /*0004*/ 	.word	0xffffffff
	.align		4
        /*0008*/ 	.word	0x00000000
	.align		4
        /*000c*/ 	.word	0xfffffffe
	.align		4
        /*0010*/ 	.word	0x00000000
	.align		4
        /*0014*/ 	.word	0xfffffffd
	.align		4
        /*0018*/ 	.word	0x00000000
	.align		4
        /*001c*/ 	.word	0xfffffffc


//--------------------- .text._Z10vector_addPKfS0_Pfi --------------------------
	.section	.text._Z10vector_addPKfS0_Pfi,"ax",@progbits
	.align	128
        .global         _Z10vector_addPKfS0_Pfi
        .type           _Z10vector_addPKfS0_Pfi,@function
        .size           _Z10vector_addPKfS0_Pfi,(.L_x_1 - _Z10vector_addPKfS0_Pfi)
        .other          _Z10vector_addPKfS0_Pfi,@"STO_CUDA_ENTRY STV_DEFAULT"
_Z10vector_addPKfS0_Pfi:
.text._Z10vector_addPKfS0_Pfi:
[----:B------:R-:W-:Y:S01]  /*0000*/  LDC R1, c[0x0][0x37c] ;  /* 0x0000df00ff017b82 */ /* 0x000fe20000000800 */
[----:B------:R-:W0:Y:S07]  /*0010*/  S2R R0, SR_TID.X ;  /* 0x0000000000007919 */ /* 0x000e2e0000002100 */
[----:B------:R-:W0:Y:S01]  /*0020*/  S2UR UR4, SR_CTAID.X ;  /* 0x00000000000479c3 */ /* 0x000e220000002500 */
[----:B------:R-:W1:Y:S07]  /*0030*/  LDCU UR5, c[0x0][0x398] ;  /* 0x00007300ff0577ac */ /* 0x000e6e0008000800 */
[----:B------:R-:W0:Y:S02]  /*0040*/  LDC R9, c[0x0][0x360] ;  /* 0x0000d800ff097b82 */ /* 0x000e240000000800 */
[----:B0-----:R-:W-:-:S05]  /*0050*/  IMAD R9, R9, UR4, R0 ;  /* 0x0000000409097c24 */ /* 0x001fca000f8e0200 */
[----:B-1----:R-:W-:-:S13]  /*0060*/  ISETP.GE.AND P0, PT, R9, UR5, PT ;  /* 0x0000000509007c0c */ /* 0x002fda000bf06270 */
[----:B------:R-:W-:Y:S05]  /*0070*/  @P0 EXIT ;  /* 0x000000000000094d */ /* 0x000fea0003800000 */
[----:B------:R-:W0:Y:S01]  /*0080*/  LDC.64 R2, c[0x0][0x380] ;  /* 0x0000e000ff027b82 */ /* 0x000e220000000a00 */
[----:B------:R-:W1:Y:S07]  /*0090*/  LDCU.64 UR4, c[0x0][0x358] ;  /* 0x00006b00ff0477ac */ /* 0x000e6e0008000a00 */
[----:B------:R-:W2:Y:S08]  /*00a0*/  LDC.64 R4, c[0x0][0x388] ;  /* 0x0000e200ff047b82 */ /* 0x000eb00000000a00 */
[----:B------:R-:W3:Y:S01]  /*00b0*/  LDC.64 R6, c[0x0][0x390] ;  /* 0x0000e400ff067b82 */ /* 0x000ee20000000a00 */
[----:B0-----:R-:W-:-:S05]  /*00c0*/  IMAD.WIDE R2, R9, 0x4, R2 ;  /* 0x0000000409027825 */ /* 0x001fca00078e0202 */
[----:B-1----:R-:W4:Y:S01]  /*00d0*/  LDG.E R8, desc[UR4][R2.64] ;  /* 0x0000000402087981 */ /* 0x002f22000c1e1900 */
[----:B--2---:R-:W-:-:S04]  /*00e0*/  IMAD.WIDE R4, R9, 0x4, R4 ;  /* 0x0000000409047825 */ /* 0x004fc800078e0204 */
[----:B---3--:R-:W-:Y:S02]  /*00f0*/  IMAD.WIDE R6, R9, 0x4, R6 ;  /* 0x0000000409067825 */ /* 0x008fe400078e0206 */
[----:B------:R-:W4:Y:S04]  /*0100*/  LDG.E R9, desc[UR4][R4.64] ;  /* 0x0000000404097981 */ /* 0x000f28000c1e1900 */
[----:B------:R-:W2:Y:S01]  /*0110*/  LDG.E R0, desc[UR4][R6.64] ;  /* 0x0000000406007981 */ /* 0x000ea2000c1e1900 */
[----:B----4-:R-:W-:-:S04]  /*0120*/  FADD R9, R8, R9 ;  /* 0x0000000908097221 */ /* 0x010fc80000000000 */
[----:B--2---:R-:W-:-:S05]  /*0130*/  FFMA R9, R0, 0.0099999997764825820923, R9 ;  /* 0x3c23d70a00097823 */ /* 0x004fca0000000009 */
[----:B------:R0:W-:Y:S04]  /*0140*/  STG.E desc[UR4][R6.64], R9 ;  /* 0x0000000906007986 */ /* 0x0001e8000c101904 */
[----:B------:R-:W2:Y:S04]  /*0150*/  LDG.E R0, desc[UR4][R2.64] ;  /* 0x0000000402007981 */ /* 0x000ea8000c1e1900 */
[----:B------:R-:W2:Y:S02]  /*0160*/  LDG.E R11, desc[UR4][R4.64] ;  /* 0x00000004040b7981 */ /* 0x000ea4000c1e1900 */
[----:B--2---:R-:W-:-:S04]  /*0170*/  FADD R0, R0, R11 ;  /* 0x0000000b00007221 */ /* 0x004fc80000000000 */
[----:B------:R-:W-:-:S05]  /*0180*/  FFMA R11, R9, 0.0099999997764825820923, R0 ;  /* 0x3c23d70a090b7823 */ /* 0x000fca0000000000 */
[----:B------:R1:W-:Y:S04]  /*0190*/  STG.E desc[UR4][R6.64], R11 ;  /* 0x0000000b06007986 */ /* 0x0003e8000c101904 */
[----:B------:R-:W2:Y:S04]  /*01a0*/  LDG.E R0, desc[UR4][R2.64] ;  /* 0x0000000402007981 */ /* 0x000ea8000c1e1900 */
[----:B------:R-:W2:Y:S02]  /*01b0*/  LDG.E R13, desc[UR4][R4.64] ;  /* 0x00000004040d7981 */ /* 0x000ea4000c1e1900 */
[----:B--2---:R-:W-:-:S04]  /*01c0*/  FADD R0, R0, R13 ;  /* 0x0000000d00007221 */ /* 0x004fc80000000000 */
[----:B------:R-:W-:-:S05]  /*01d0*/  FFMA R13, R11, 0.0099999997764825820923, R0 ;  /* 0x3c23d70a0b0d7823 */ /* 0x000fca0000000000 */
[----:B------:R2:W-:Y:S04]  /*01e0*/  STG.E desc[UR4][R6.64], R13 ;  /* 0x0000000d06007986 */ /* 0x0005e8000c101904 */
[----:B------:R-:W3:Y:S04]  /*01f0*/  LDG.E R0, desc[UR4][R2.64] ;  /* 0x0000000402007981 */ /* 0x000ee8000c1e1900 */
[----:B0-----:R-:W3:Y:S02]  /*0200*/  LDG.E R9, desc[UR4][R4.64] ;  /* 0x0000000404097981 */ /* 0x001ee4000c1e1900 */
[----:B---3--:R-:W-:-:S04]  /*0210*/  FADD R0, R0, R9 ;  /* 0x0000000900007221 */ /* 0x008fc80000000000 */
[----:B------:R-:W-:-:S05]  /*0220*/  FFMA R9, R13, 0.0099999997764825820923, R0 ;  /* 0x3c23d70a0d097823 */ /* 0x000fca0000000000 */
[----:B------:R0:W-:Y:S04]  /*0230*/  STG.E desc[UR4][R6.64], R9 ;  /* 0x0000000906007986 */ /* 0x0001e8000c101904 */
[----:B------:R-:W3:Y:S04]  /*0240*/  LDG.E R0, desc[UR4][R2.64] ;  /* 0x0000000402007981 */ /* 0x000ee8000c1e1900 */
[----:B-1----:R-:W3:Y:S02]  /*0250*/  LDG.E R11, desc[UR4][R4.64] ;  /* 0x00000004040b7981 */ /* 0x002ee4000c1e1900 */
[----:B---3--:R-:W-:-:S04]  /*0260*/  FADD R0, R0, R11 ;  /* 0x0000000b00007221 */ /* 0x008fc80000000000 */
[----:B------:R-:W-:-:S05]  /*0270*/  FFMA R11, R9, 0.0099999997764825820923, R0 ;  /* 0x3c23d70a090b7823 */ /* 0x000fca0000000000 */
[----:B------:R1:W-:Y:S04]  /*0280*/  STG.E desc[UR4][R6.64], R11 ;  /* 0x0000000b06007986 */ /* 0x0003e8000c101904 */
[----:B------:R-:W3:Y:S04]  /*0290*/  LDG.E R0, desc[UR4][R2.64] ;  /* 0x0000000402007981 */ /* 0x000ee8000c1e1900 */
[----:B--2---:R-:W3:Y:S02]  /*02a0*/  LDG.E R13, desc[UR4][R4.64] ;  /* 0x00000004040d7981 */ /* 0x004ee4000c1e1900 */
[----:B---3--:R-:W-:-:S04]  /*02b0*/  FADD R0, R0, R13 ;  /* 0x0000000d00007221 */ /* 0x008fc80000000000 */
        /* <DEDUP_REMOVED lines=461> */
[----:B------:R-:W-:Y:S04]  /*1f90*/  STG.E desc[UR4][R6.64], R11 ;  /* 0x0000000b06007986 */ /* 0x000fe8000c101904 */
[----:B------:R-:W3:Y:S04]  /*1fa0*/  LDG.E R0, desc[UR4][R2.64] ;  /* 0x0000000402007981 */ /* 0x000ee8000c1e1900 */
[----:B--2---:R-:W3:Y:S02]  /*1fb0*/  LDG.E R13, desc[UR4][R4.64] ;  /* 0x00000004040d7981 */ /* 0x004ee4000c1e1900 */
[----:B---3--:R-:W-:-:S04]  /*1fc0*/  FADD R0, R0, R13 ;  /* 0x0000000d00007221 */ /* 0x008fc80000000000 */
[----:B------:R-:W-:-:S05]  /*1fd0*/  FFMA R13, R11, 0.0099999997764825820923, R0 ;  /* 0x3c23d70a0b0d7823 */ /* 0x000fca0000000000 */
[----:B------:R-:W-:Y:S04]  /*1fe0*/  STG.E desc[UR4][R6.64], R13 ;  /* 0x0000000d06007986 */ /* 0x000fe8000c101904 */
[----:B------:R-:W2:Y:S04]  /*1ff0*/  LDG.E R0, desc[UR4][R2.64] ;  /* 0x0000000402007981 */ /* 0x000ea8000c1e1900 */
[----:B0-----:R-:W2:Y:S02]  /*2000*/  LDG.E R9, desc[UR4][R4.64] ;  /* 0x0000000404097981 */ /* 0x001ea4000c1e1900 */
[----:B--2---:R-:W-:-:S04]  /*2010*/  FADD R0, R0, R9 ;  /* 0x0000000900007221 */ /* 0x004fc80000000000 */
[----:B------:R-:W-:-:S05]  /*2020*/  FFMA R9, R13, 0.0099999997764825820923, R0 ;  /* 0x3c23d70a0d097823 */ /* 0x000fca0000000000 */
[----:B------:R-:W-:Y:S01]  /*2030*/  STG.E desc[UR4][R6.64], R9 ;  /* 0x0000000906007986 */ /* 0x000fe2000c101904 */
[----:B------:R-:W-:Y:S05]  /*2040*/  EXIT ;  /* 0x000000000000794d */ /* 0x000fea0003800000 */
.L_x_0:
[----:B------:R-:W-:-:S00]  /*2050*/  BRA `(.L_x_0) ;  /* 0xfffffffc00fc7947 */ /* 0x000fc0000383ffff */
[----:B------:R-:W-:-:S00]  /*2060*/  NOP ;  /* 0x0000000000007918 */ /* 0x000fc00000000000 */
        /* <DEDUP_REMOVED lines=9> */
.L_x_1:


//--------------------- .nv.shared.reserved.0     --------------------------
	.section	.nv.shared.reserved.0,"aw",@nobits
	.weak		__nv_reservedSMEM_offset_0_alias
	.size		__nv_reservedSMEM_offset_0_alias, 0, 64
	.other		__nv_reservedSMEM_offset_0_alias,@"STO_CUDA_RESERVED_SHARED STV_DEFAULT"
__nv_reservedSMEM_offset_0_alias:
	.zero		0
	.zero		64


//--------------------- .nv.constant0._Z10vector_addPKfS0_Pfi --------------------------
	.section	.nv.constant0._Z10vector_addPKfS0_Pfi,"a",@progbits
	.sectionflags	@""
	.align	4
.nv.constant0._Z10vector_addPKfS0_Pfi:
	.zero		924


//--------------------- SYMBOLS --------------------------

	.type		.nv.reservedSmem.offset0,@object
	.size		.nv.reservedSmem.offset0,0x4
